	.headerflags	@"EF_CUDA_TEXMODE_UNIFIED EF_CUDA_64BIT_ADDRESS EF_CUDA_ACCELERATORS EF_CUDA_SM90 EF_CUDA_VIRTUAL_SM(EF_CUDA_SM90)"
	.elftype	@"ET_EXEC"


//--------------------- .nv.info                  --------------------------
	.section	.nv.info,"",@"SHT_CUDA_INFO"
	.align	4


	//----- nvinfo : EIATTR_REGCOUNT
	.align		4
        /*0000*/ 	.byte	0x04, 0x2f
        /*0002*/ 	.short	(.L_3 - .L_2)
	.align		4
.L_2:
        /*0004*/ 	.word	index@(triton_poi_fused__native_batch_norm_legit_no_training_mul_relu_6)
        /*0008*/ 	.word	0x00000020


	//----- nvinfo : EIATTR_MIN_STACK_SIZE
	.align		4
.L_3:
        /*000c*/ 	.byte	0x04, 0x12
        /*000e*/ 	.short	(.L_5 - .L_4)
	.align		4
.L_4:
        /*0010*/ 	.word	index@(triton_poi_fused__native_batch_norm_legit_no_training_mul_relu_6)
        /*0014*/ 	.word	0x00000000


	//----- nvinfo : EIATTR_FRAME_SIZE
	.align		4
.L_5:
        /*0018*/ 	.byte	0x04, 0x11
        /*001a*/ 	.short	(.L_7 - .L_6)
	.align		4
.L_6:
        /*001c*/ 	.word	index@(triton_poi_fused__native_batch_norm_legit_no_training_mul_relu_6)
        /*0020*/ 	.word	0x00000000


	//----- nvinfo : EIATTR_MIN_STACK_SIZE
	.align		4
.L_7:
        /*0024*/ 	.byte	0x04, 0x12
        /*0026*/ 	.short	(.L_9 - .L_8)
	.align		4
.L_8:
        /*0028*/ 	.word	index@(triton_poi_fused__native_batch_norm_legit_no_training_mul_relu_6)
        /*002c*/ 	.word	0x00000000
.L_9:


//--------------------- .nv.info.triton_poi_fused__native_batch_norm_legit_no_training_mul_relu_6 --------------------------
	.section	.nv.info.triton_poi_fused__native_batch_norm_legit_no_training_mul_relu_6,"",@"SHT_CUDA_INFO"
	.sectionflags	@""
	.align	4


	//----- nvinfo : EIATTR_CUDA_API_VERSION
	.align		4
        /*0000*/ 	.byte	0x04, 0x37
        /*0002*/ 	.short	(.L_11 - .L_10)
.L_10:
        /*0004*/ 	.word	0x0000007c


	//----- nvinfo : EIATTR_KPARAM_INFO
	.align		4
.L_11:
        /*0008*/ 	.byte	0x04, 0x17
        /*000a*/ 	.short	(.L_13 - .L_12)
.L_12:
        /*000c*/ 	.word	0x00000000
        /*0010*/ 	.short	0x0008
        /*0012*/ 	.short	0x003c
        /*0014*/ 	.byte	0x00, 0xf0, 0x11, 0x00


	//----- nvinfo : EIATTR_KPARAM_INFO
	.align		4
.L_13:
        /*0018*/ 	.byte	0x04, 0x17
        /*001a*/ 	.short	(.L_15 - .L_14)
.L_14:
        /*001c*/ 	.word	0x00000000
        /*0020*/ 	.short	0x0007
        /*0022*/ 	.short	0x0038
        /*0024*/ 	.byte	0x00, 0xf0, 0x11, 0x00


	//----- nvinfo : EIATTR_KPARAM_INFO
	.align		4
.L_15:
        /*0028*/ 	.byte	0x04, 0x17
        /*002a*/ 	.short	(.L_17 - .L_16)
.L_16:
        /*002c*/ 	.word	0x00000000
        /*0030*/ 	.short	0x0006
        /*0032*/ 	.short	0x0030
        /*0034*/ 	.byte	0x00, 0xf4, 0x21, 0x00


	//----- nvinfo : EIATTR_KPARAM_INFO
	.align		4
.L_17:
        /*0038*/ 	.byte	0x04, 0x17
        /*003a*/ 	.short	(.L_19 - .L_18)
.L_18:
        /*003c*/ 	.word	0x00000000
        /*0040*/ 	.short	0x0005
        /*0042*/ 	.short	0x0028
        /*0044*/ 	.byte	0x00, 0xf4, 0x21, 0x00


	//----- nvinfo : EIATTR_KPARAM_INFO
	.align		4
.L_19:
        /*0048*/ 	.byte	0x04, 0x17
        /*004a*/ 	.short	(.L_21 - .L_20)
.L_20:
        /*004c*/ 	.word	0x00000000
        /*0050*/ 	.short	0x0004
        /*0052*/ 	.short	0x0020
        /*0054*/ 	.byte	0x00, 0xf4, 0x21, 0x00


	//----- nvinfo : EIATTR_KPARAM_INFO
	.align		4
.L_21:
        /*0058*/ 	.byte	0x04, 0x17
        /*005a*/ 	.short	(.L_23 - .L_22)
.L_22:
        /*005c*/ 	.word	0x00000000
        /*0060*/ 	.short	0x0003
        /*0062*/ 	.short	0x0018
        /*0064*/ 	.byte	0x00, 0xf4, 0x21, 0x00


	//----- nvinfo : EIATTR_KPARAM_INFO
	.align		4
.L_23:
        /*0068*/ 	.byte	0x04, 0x17
        /*006a*/ 	.short	(.L_25 - .L_24)
.L_24:
        /*006c*/ 	.word	0x00000000
        /*0070*/ 	.short	0x0002
        /*0072*/ 	.short	0x0010
        /*0074*/ 	.byte	0x00, 0xf4, 0x21, 0x00


	//----- nvinfo : EIATTR_KPARAM_INFO
	.align		4
.L_25:
        /*0078*/ 	.byte	0x04, 0x17
        /*007a*/ 	.short	(.L_27 - .L_26)
.L_26:
        /*007c*/ 	.word	0x00000000
        /*0080*/ 	.short	0x0001
        /*0082*/ 	.short	0x0008
        /*0084*/ 	.byte	0x00, 0xf4, 0x21, 0x00


	//----- nvinfo : EIATTR_KPARAM_INFO
	.align		4
.L_27:
        /*0088*/ 	.byte	0x04, 0x17
        /*008a*/ 	.short	(.L_29 - .L_28)
.L_28:
        /*008c*/ 	.word	0x00000000
        /*0090*/ 	.short	0x0000
        /*0092*/ 	.short	0x0000
        /*0094*/ 	.byte	0x00, 0xf4, 0x21, 0x00


	//----- nvinfo : EIATTR_SPARSE_MMA_MASK
	.align		4
.L_29:
        /*0098*/ 	.byte	0x03, 0x50
        /*009a*/ 	.short	0x0000


	//----- nvinfo : EIATTR_MAXREG_COUNT
	.align		4
        /*009c*/ 	.byte	0x03, 0x1b
        /*009e*/ 	.short	0x00ff


	//----- nvinfo : EIATTR_EXIT_INSTR_OFFSETS
	.align		4
        /*00a0*/ 	.byte	0x04, 0x1c
        /*00a2*/ 	.short	(.L_31 - .L_30)


	//   ....[0]....
.L_30:
        /*00a4*/ 	.word	0x00000c50


	//   ....[1]....
        /*00a8*/ 	.word	0x00000ca0


	//----- nvinfo : EIATTR_REQNTID
	.align		4
.L_31:
        /*00ac*/ 	.byte	0x04, 0x10
        /*00ae*/ 	.short	(.L_33 - .L_32)
.L_32:
        /*00b0*/ 	.word	0x00000080
        /*00b4*/ 	.word	0x00000001
        /*00b8*/ 	.word	0x00000001


	//----- nvinfo : EIATTR_CBANK_PARAM_SIZE
	.align		4
.L_33:
        /*00bc*/ 	.byte	0x03, 0x19
        /*00be*/ 	.short	0x0040


	//----- nvinfo : EIATTR_PARAM_CBANK
	.align		4
        /*00c0*/ 	.byte	0x04, 0x0a
        /*00c2*/ 	.short	(.L_35 - .L_34)
	.align		4
.L_34:
        /*00c4*/ 	.word	index@(.nv.constant0.triton_poi_fused__native_batch_norm_legit_no_training_mul_relu_6)
        /*00c8*/ 	.short	0x0210
        /*00ca*/ 	.short	0x0040


	//----- nvinfo : EIATTR_SW_WAR
	.align		4
.L_35:
        /*00cc*/ 	.byte	0x04, 0x36
        /*00ce*/ 	.short	(.L_37 - .L_36)
.L_36:
        /*00d0*/ 	.word	0x00000008
.L_37:


//--------------------- .nv.callgraph             --------------------------
	.section	.nv.callgraph,"",@"SHT_CUDA_CALLGRAPH"
	.align	4
	.sectionentsize	8
	.align		4
        /*0000*/ 	.word	0x00000000
	.align		4
        /*0004*/ 	.word	0xffffffff
	.align		4
        /*0008*/ 	.word	0x00000000
	.align		4
        /*000c*/ 	.word	0xfffffffe
	.align		4
        /*0010*/ 	.word	0x00000000
	.align		4
        /*0014*/ 	.word	0xfffffffd
	.align		4
        /*0018*/ 	.word	0x00000000
	.align		4
        /*001c*/ 	.word	0xfffffffc


//--------------------- .nv.constant4             --------------------------
	.section	.nv.constant4,"a",@progbits
	.align	8
	.align		8
.nv.constant4:
        /*0000*/ 	.dword	_$_str
	.align		8
        /*0008*/ 	.dword	_$_str_$_2


//--------------------- .text.triton_poi_fused__native_batch_norm_legit_no_training_mul_relu_6 --------------------------
	.section	.text.triton_poi_fused__native_batch_norm_legit_no_training_mul_relu_6,"ax",@progbits
	.sectionflags	@"SHF_BARRIERS=1"
	.align	128
        .global         triton_poi_fused__native_batch_norm_legit_no_training_mul_relu_6
        .type           triton_poi_fused__native_batch_norm_legit_no_training_mul_relu_6,@function
        .size           triton_poi_fused__native_batch_norm_legit_no_training_mul_relu_6,(.L_x_1 - triton_poi_fused__native_batch_norm_legit_no_training_mul_relu_6)
        .other          triton_poi_fused__native_batch_norm_legit_no_training_mul_relu_6,@"STO_CUDA_ENTRY STV_DEFAULT"
triton_poi_fused__native_batch_norm_legit_no_training_mul_relu_6:
.text.triton_poi_fused__native_batch_norm_legit_no_training_mul_relu_6:
[----:B------:R-:W0:Y:S01]  /*0000*/  LDC R1, c[0x0][0x28] ;  /* 0x00000a00ff017b82 */ /* 0x000e220000000800 */
[----:B------:R-:W1:Y:S07]  /*0010*/  S2R R3, SR_TID.X ;  /* 0x0000000000037919 */ /* 0x000e6e0000002100 */
[----:B------:R-:W2:Y:S01]  /*0020*/  LDC.64 R18, c[0x0][0x210] ;  /* 0x00008400ff127b82 */ /* 0x000ea20000000a00 */
[----:B------:R-:W-:Y:S02]  /*0030*/  CS2R R4, SRZ ;  /* 0x0000000000047805 */ /* 0x000fe4000001ff00 */
[----:B------:R-:W-:Y:S01]  /*0040*/  CS2R R6, SRZ ;  /* 0x0000000000067805 */ /* 0x000fe2000001ff00 */
[----:B------:R-:W3:Y:S01]  /*0050*/  S2R R0, SR_CTAID.X ;  /* 0x0000000000007919 */ /* 0x000ee20000002500 */
[----:B------:R-:W4:Y:S03]  /*0060*/  S2R R2, SR_CTAID.Y ;  /* 0x0000000000027919 */ /* 0x000f260000002600 */
[----:B------:R-:W5:Y:S01]  /*0070*/  LDC.64 R28, c[0x0][0x220] ;  /* 0x00008800ff1c7b82 */ /* 0x000f620000000a00 */
[----:B------:R-:W-:Y:S01]  /*0080*/  CS2R R8, SRZ ;  /* 0x0000000000087805 */ /* 0x000fe2000001ff00 */
[----:B------:R-:W-:-:S06]  /*0090*/  ULDC.64 UR6, c[0x0][0x208] ;  /* 0x0000820000067ab9 */ /* 0x000fcc0000000a00 */
[----:B------:R-:W5:Y:S01]  /*00a0*/  LDC.64 R26, c[0x0][0x218] ;  /* 0x00008600ff1a7b82 */ /* 0x000f620000000a00 */
[----:B-1----:R-:W-:Y:S01]  /*00b0*/  SHF.R.U32.HI R21, RZ, 0x3, R3 ;  /* 0x00000003ff157819 */ /* 0x002fe20000011603 */
[----:B------:R-:W-:Y:S02]  /*00c0*/  IMAD.SHL.U32 R3, R3, 0x4, RZ ;  /* 0x0000000403037824 */ /* 0x000fe400078e00ff */
[----:B---3--:R-:W-:Y:S01]  /*00d0*/  IMAD.SHL.U32 R0, R0, 0x20, RZ ;  /* 0x0000002000007824 */ /* 0x008fe200078e00ff */
[----:B------:R-:W-:Y:S01]  /*00e0*/  SGXT.U32 R21, R21, 0x4 ;  /* 0x000000041515781a */ /* 0x000fe20000000000 */
[----:B----4-:R-:W-:-:S03]  /*00f0*/  IMAD.SHL.U32 R20, R2, 0x20, RZ ;  /* 0x0000002002147824 */ /* 0x010fc600078e00ff */
[----:B------:R-:W-:Y:S02]  /*0100*/  LOP3.LUT R24, R0, 0x1c, R3, 0xf8, !PT ;  /* 0x0000001c00187812 */ /* 0x000fe400078ef803 */
[----:B------:R-:W-:Y:S02]  /*0110*/  LOP3.LUT R23, R20, R21, RZ, 0xfc, !PT ;  /* 0x0000001514177212 */ /* 0x000fe400078efcff */
[----:B------:R-:W-:Y:S02]  /*0120*/  LOP3.LUT R11, R20, 0x10, R21, 0xfe, !PT ;  /* 0x00000010140b7812 */ /* 0x000fe400078efe15 */
[----:B------:R-:W-:Y:S01]  /*0130*/  ISETP.GE.AND P0, PT, R24, 0x80, PT ;  /* 0x000000801800780c */ /* 0x000fe20003f06270 */
[----:B------:R-:W-:Y:S01]  /*0140*/  IMAD R23, R23, 0x80, R24 ;  /* 0x0000008017177824 */ /* 0x000fe200078e0218 */
[----:B------:R-:W-:Y:S02]  /*0150*/  LEA R22, R11, R24, 0x7 ;  /* 0x000000180b167211 */ /* 0x000fe400078e38ff */
[----:B------:R-:W-:Y:S01]  /*0160*/  CS2R R10, SRZ ;  /* 0x00000000000a7805 */ /* 0x000fe2000001ff00 */
[----:B--2---:R-:W-:-:S04]  /*0170*/  IMAD.WIDE R14, R23, 0x4, R18 ;  /* 0x00000004170e7825 */ /* 0x004fc800078e0212 */
[----:B------:R-:W-:Y:S01]  /*0180*/  IMAD.WIDE R18, R22, 0x4, R18 ;  /* 0x0000000416127825 */ /* 0x000fe200078e0212 */
[----:B------:R-:W-:-:S03]  /*0190*/  CS2R R16, SRZ ;  /* 0x0000000000107805 */ /* 0x000fc6000001ff00 */
[----:B-----5:R-:W-:Y:S01]  /*01a0*/  IMAD.WIDE R28, R24, 0x4, R28 ;  /* 0x00000004181c7825 */ /* 0x020fe200078e021c */
[----:B------:R1:W2:Y:S01]  /*01b0*/  @!P0 LDG.E.EL.128 R8, desc[UR6][R18.64] ;  /* 0x0000000612088981 */ /* 0x0002a2000c2e1d00 */
[----:B------:R-:W-:-:S03]  /*01c0*/  CS2R R12, SRZ ;  /* 0x00000000000c7805 */ /* 0x000fc6000001ff00 */
[----:B------:R3:W4:Y:S01]  /*01d0*/  @!P0 LDG.E.EL.128 R4, desc[UR6][R14.64] ;  /* 0x000000060e048981 */ /* 0x000722000c2e1d00 */
[----:B0-----:R-:W-:Y:S01]  /*01e0*/  IMAD.WIDE R26, R24, 0x4, R26 ;  /* 0x00000004181a7825 */ /* 0x001fe200078e021a */
[----:B-1----:R-:W-:Y:S02]  /*01f0*/  CS2R R18, SRZ ;  /* 0x0000000000127805 */ /* 0x002fe4000001ff00 */
[----:B---3--:R-:W-:-:S04]  /*0200*/  CS2R R14, SRZ ;  /* 0x00000000000e7805 */ /* 0x008fc8000001ff00 */
[----:B------:R-:W3:Y:S04]  /*0210*/  @!P0 LDG.E.EL.128 R16, desc[UR6][R28.64] ;  /* 0x000000061c108981 */ /* 0x000ee8000c2e1d00 */
[----:B------:R0:W4:Y:S01]  /*0220*/  @!P0 LDG.E.EL.128 R12, desc[UR6][R26.64] ;  /* 0x000000061a0c8981 */ /* 0x000122000c2e1d00 */
[----:B---3--:R-:W-:Y:S01]  /*0230*/  FADD R16, R16, 9.9999997473787516356e-06 ;  /* 0x3727c5ac10107421 */ /* 0x008fe20000000000 */
[----:B------:R-:W-:-:S04]  /*0240*/  FADD R25, R18, 9.9999997473787516356e-06 ;  /* 0x3727c5ac12197421 */ /* 0x000fc80000000000 */
[----:B------:R-:W1:Y:S01]  /*0250*/  MUFU.SQRT R18, R25 ;  /* 0x0000001900127308 */ /* 0x000e620000002000 */
[----:B0-----:R-:W-:-:S07]  /*0260*/  FADD R27, R17, 9.9999997473787516356e-06 ;  /* 0x3727c5ac111b7421 */ /* 0x001fce0000000000 */
[----:B------:R-:W0:Y:S01]  /*0270*/  MUFU.SQRT R16, R16 ;  /* 0x0000001000107308 */ /* 0x000e220000002000 */
[----:B------:R-:W-:-:S07]  /*0280*/  FADD R19, R19, 9.9999997473787516356e-06 ;  /* 0x3727c5ac13137421 */ /* 0x000fce0000000000 */
[----:B------:R-:W3:Y:S01]  /*0290*/  MUFU.SQRT R27, R27 ;  /* 0x0000001b001b7308 */ /* 0x000ee20000002000 */
[C---:B-1----:R-:W-:Y:S02]  /*02a0*/  FSETP.GT.AND P2, PT, R18.reuse, 8.50705917302346158658e+37, PT ;  /* 0x7e8000001200780b */ /* 0x042fe40003f44000 */
[----:B------:R-:W-:Y:S02]  /*02b0*/  FSETP.GEU.AND P3, PT, R18, 1.175494350822287508e-38, PT ;  /* 0x008000001200780b */ /* 0x000fe40003f6e000 */
[----:B0-----:R-:W-:-:S03]  /*02c0*/  FSETP.GT.AND P6, PT, R16, 8.50705917302346158658e+37, PT ;  /* 0x7e8000001000780b */ /* 0x001fc60003fc4000 */
[----:B------:R0:W1:Y:S01]  /*02d0*/  MUFU.SQRT R17, R19 ;  /* 0x0000001300117308 */ /* 0x0000620000002000 */
[----:B------:R-:W-:Y:S01]  /*02e0*/  FSETP.GEU.AND P1, PT, R16, 1.175494350822287508e-38, PT ;  /* 0x008000001000780b */ /* 0x000fe20003f2e000 */
[C---:B----4-:R-:W-:Y:S01]  /*02f0*/  FADD R4, -R12.reuse, R4 ;  /* 0x000000040c047221 */ /* 0x050fe20000000100 */
[----:B--2---:R-:W-:Y:S01]  /*0300*/  FADD R8, -R12, R8 ;  /* 0x000000080c087221 */ /* 0x004fe20000000100 */
[----:B------:R-:W-:Y:S01]  /*0310*/  IMAD.MOV.U32 R12, RZ, RZ, 0x3e800000 ;  /* 0x3e800000ff0c7424 */ /* 0x000fe200078e00ff */
[----:B---3--:R-:W-:Y:S01]  /*0320*/  FSETP.GT.AND P4, PT, R27, 8.50705917302346158658e+37, PT ;  /* 0x7e8000001b00780b */ /* 0x008fe20003f84000 */
[----:B------:R-:W-:-:S03]  /*0330*/  @P2 FMUL R18, R18, 0.25 ;  /* 0x3e80000012122820 */ /* 0x000fc60000400000 */
[----:B0-----:R-:W-:Y:S01]  /*0340*/  FSEL R19, R12, 1, P6 ;  /* 0x3f8000000c137808 */ /* 0x001fe20003000000 */
[----:B------:R-:W-:Y:S01]  /*0350*/  @P6 FMUL R16, R16, 0.25 ;  /* 0x3e80000010106820 */ /* 0x000fe20000400000 */
[----:B------:R-:W-:Y:S02]  /*0360*/  FSETP.GEU.AND P5, PT, R27, 1.175494350822287508e-38, PT ;  /* 0x008000001b00780b */ /* 0x000fe40003fae000 */
[----:B-1----:R-:W-:Y:S01]  /*0370*/  FSETP.GT.AND P6, PT, R17, 8.50705917302346158658e+37, PT ;  /* 0x7e8000001100780b */ /* 0x002fe20003fc4000 */
[----:B------:R-:W-:Y:S01]  /*0380*/  @!P1 FMUL R16, R16, 16777216 ;  /* 0x4b80000010109820 */ /* 0x000fe20000400000 */
[----:B------:R-:W-:Y:S01]  /*0390*/  @!P3 FMUL R18, R18, 16777216 ;  /* 0x4b8000001212b820 */ /* 0x000fe20000400000 */
[----:B------:R-:W-:Y:S01]  /*03a0*/  @!P1 FMUL R19, R19, 16777216 ;  /* 0x4b80000013139820 */ /* 0x000fe20000400000 */
[----:B------:R-:W-:Y:S01]  /*03b0*/  FSETP.GEU.AND P1, PT, R17, 1.175494350822287508e-38, PT ;  /* 0x008000001100780b */ /* 0x000fe20003f2e000 */
[----:B------:R-:W-:-:S03]  /*03c0*/  @P4 FMUL R27, R27, 0.25 ;  /* 0x3e8000001b1b4820 */ /* 0x000fc60000400000 */
[----:B------:R-:W0:Y:S01]  /*03d0*/  MUFU.RCP R18, R18 ;  /* 0x0000001200127308 */ /* 0x000e220000001000 */
[----:B------:R-:W-:Y:S02]  /*03e0*/  FSEL R29, R12, 1, P2 ;  /* 0x3f8000000c1d7808 */ /* 0x000fe40001000000 */
[----:B------:R-:W-:Y:S02]  /*03f0*/  @!P5 FMUL R27, R27, 16777216 ;  /* 0x4b8000001b1bd820 */ /* 0x000fe40000400000 */
[----:B------:R-:W-:Y:S01]  /*0400*/  @P6 FMUL R17, R17, 0.25 ;  /* 0x3e80000011116820 */ /* 0x000fe20000400000 */
[C---:B------:R-:W-:Y:S01]  /*0410*/  FADD R5, -R13.reuse, R5 ;  /* 0x000000050d057221 */ /* 0x040fe20000000100 */
[----:B------:R-:W-:Y:S01]  /*0420*/  FADD R9, -R13, R9 ;  /* 0x000000090d097221 */ /* 0x000fe20000000100 */
[C---:B------:R-:W-:Y:S01]  /*0430*/  FADD R13, -R14.reuse, R10 ;  /* 0x0000000a0e0d7221 */ /* 0x040fe20000000100 */
[----:B------:R-:W-:Y:S01]  /*0440*/  @!P1 FMUL R17, R17, 16777216 ;  /* 0x4b80000011119820 */ /* 0x000fe20000400000 */
[----:B------:R-:W-:Y:S01]  /*0450*/  FADD R26, -R15, R11 ;  /* 0x0000000b0f1a7221 */ /* 0x000fe20000000100 */
[----:B------:R-:W-:Y:S01]  /*0460*/  @!P3 FMUL R29, R29, 16777216 ;  /* 0x4b8000001d1db820 */ /* 0x000fe20000400000 */
[----:B------:R-:W1:Y:S01]  /*0470*/  LDC.64 R10, c[0x0][0x228] ;  /* 0x00008a00ff0a7b82 */ /* 0x000e620000000a00 */
[----:B------:R-:W2:Y:S01]  /*0480*/  MUFU.RCP R16, R16 ;  /* 0x0000001000107308 */ /* 0x000ea20000001000 */
[----:B------:R-:W-:Y:S01]  /*0490*/  FADD R6, -R14, R6 ;  /* 0x000000060e067221 */ /* 0x000fe20000000100 */
[----:B0-----:R-:W-:-:S06]  /*04a0*/  FMUL R18, R18, R29 ;  /* 0x0000001d12127220 */ /* 0x001fcc0000400000 */
[----:B------:R-:W0:Y:S01]  /*04b0*/  MUFU.RCP R27, R27 ;  /* 0x0000001b001b7308 */ /* 0x000e220000001000 */
[----:B------:R-:W3:Y:S01]  /*04c0*/  LDC.64 R28, c[0x0][0x230] ;  /* 0x00008c00ff1c7b82 */ /* 0x000ee20000000a00 */
[----:B------:R-:W-:-:S06]  /*04d0*/  FSEL R14, R12, 1, P4 ;  /* 0x3f8000000c0e7808 */ /* 0x000fcc0002000000 */
[----:B------:R-:W4:Y:S01]  /*04e0*/  MUFU.RCP R17, R17 ;  /* 0x0000001100117308 */ /* 0x000f220000001000 */
[----:B------:R-:W-:Y:S01]  /*04f0*/  FSEL R12, R12, 1, P6 ;  /* 0x3f8000000c0c7808 */ /* 0x000fe20003000000 */
[----:B------:R-:W-:Y:S01]  /*0500*/  @!P5 FMUL R14, R14, 16777216 ;  /* 0x4b8000000e0ed820 */ /* 0x000fe20000400000 */
[----:B--2---:R-:W-:-:S03]  /*0510*/  FMUL R19, R16, R19 ;  /* 0x0000001310137220 */ /* 0x004fc60000400000 */
[----:B------:R-:W-:Y:S01]  /*0520*/  @!P1 FMUL R12, R12, 16777216 ;  /* 0x4b8000000c0c9820 */ /* 0x000fe20000400000 */
[----:B0-----:R-:W-:Y:S01]  /*0530*/  FMUL R14, R27, R14 ;  /* 0x0000000e1b0e7220 */ /* 0x001fe20000400000 */
[----:B------:R-:W-:Y:S01]  /*0540*/  FADD R25, -R15, R7 ;  /* 0x000000070f197221 */ /* 0x000fe20000000100 */
[----:B------:R-:W-:Y:S01]  /*0550*/  FMUL R15, R18, R6 ;  /* 0x00000006120f7220 */ /* 0x000fe20000400000 */
[----:B------:R-:W-:Y:S01]  /*0560*/  CS2R R6, SRZ ;  /* 0x0000000000067805 */ /* 0x000fe2000001ff00 */
[----:B-1----:R-:W-:-:S04]  /*0570*/  IMAD.WIDE R10, R24, 0x4, R10 ;  /* 0x00000004180a7825 */ /* 0x002fc800078e020a */
[----:B----4-:R-:W-:Y:S01]  /*0580*/  FMUL R27, R17, R12 ;  /* 0x0000000c111b7220 */ /* 0x010fe20000400000 */
[C---:B------:R-:W-:Y:S01]  /*0590*/  FMUL R12, R14.reuse, R9 ;  /* 0x000000090e0c7220 */ /* 0x040fe20000400000 */
[C---:B------:R-:W-:Y:S01]  /*05a0*/  FMUL R17, R19.reuse, R8 ;  /* 0x0000000813117220 */ /* 0x040fe20000400000 */
[----:B------:R-:W-:Y:S01]  /*05b0*/  FMUL R14, R14, R5 ;  /* 0x000000050e0e7220 */ /* 0x000fe20000400000 */
[----:B------:R-:W-:Y:S01]  /*05c0*/  FMUL R19, R19, R4 ;  /* 0x0000000413137220 */ /* 0x000fe20000400000 */
[----:B------:R-:W-:Y:S02]  /*05d0*/  CS2R R4, SRZ ;  /* 0x0000000000047805 */ /* 0x000fe4000001ff00 */
[----:B------:R-:W-:Y:S01]  /*05e0*/  CS2R R8, SRZ ;  /* 0x0000000000087805 */ /* 0x000fe2000001ff00 */
[----:B---3--:R-:W-:-:S03]  /*05f0*/  IMAD.WIDE R28, R24, 0x4, R28 ;  /* 0x00000004181c7825 */ /* 0x008fc600078e021c */
[----:B------:R0:W2:Y:S02]  /*0600*/  @!P0 LDG.E.EL.128 R4, desc[UR6][R10.64] ;  /* 0x000000060a048981 */ /* 0x0000a4000c2e1d00 */
[----:B0-----:R-:W-:-:S06]  /*0610*/  CS2R R10, SRZ ;  /* 0x00000000000a7805 */ /* 0x001fcc000001ff00 */
[----:B------:R0:W2:Y:S02]  /*0620*/  @!P0 LDG.E.EL.128 R8, desc[UR6][R28.64] ;  /* 0x000000061c088981 */ /* 0x0000a4000c2e1d00 */
[----:B0-----:R-:W0:Y:S01]  /*0630*/  LDC.64 R28, c[0x0][0x238] ;  /* 0x00008e00ff1c7b82 */ /* 0x001e220000000a00 */
[----:B------:R-:W-:Y:S01]  /*0640*/  FMUL R13, R18, R13 ;  /* 0x0000000d120d7220 */ /* 0x000fe20000400000 */
[-CC-:B--2---:R-:W-:Y:S01]  /*0650*/  FFMA R24, R19, R4.reuse, R8.reuse ;  /* 0x0000000413187223 */ /* 0x184fe20000000008 */
[----:B------:R-:W-:Y:S01]  /*0660*/  FFMA R4, R17, R4, R8 ;  /* 0x0000000411047223 */ /* 0x000fe20000000008 */
[-CC-:B------:R-:W-:Y:S01]  /*0670*/  FFMA R8, R14, R5.reuse, R9.reuse ;  /* 0x000000050e087223 */ /* 0x180fe20000000009 */
[----:B------:R-:W-:Y:S01]  /*0680*/  FFMA R5, R12, R5, R9 ;  /* 0x000000050c057223 */ /* 0x000fe20000000009 */
[-CC-:B------:R-:W-:Y:S01]  /*0690*/  FFMA R9, R15, R6.reuse, R10.reuse ;  /* 0x000000060f097223 */ /* 0x180fe2000000000a */
[----:B------:R-:W-:Y:S01]  /*06a0*/  FFMA R6, R13, R6, R10 ;  /* 0x000000060d067223 */ /* 0x000fe2000000000a */
[----:B------:R-:W-:-:S02]  /*06b0*/  CS2R R12, SRZ ;  /* 0x00000000000c7805 */ /* 0x000fc4000001ff00 */
[----:B------:R-:W-:Y:S01]  /*06c0*/  CS2R R14, SRZ ;  /* 0x00000000000e7805 */ /* 0x000fe2000001ff00 */
[----:B0-----:R-:W-:-:S05]  /*06d0*/  IMAD.WIDE R16, R23, 0x4, R28 ;  /* 0x0000000417107825 */ /* 0x001fca00078e021c */
[----:B------:R0:W2:Y:S01]  /*06e0*/  @!P0 LDG.E.EL.128 R12, desc[UR6][R16.64] ;  /* 0x00000006100c8981 */ /* 0x0000a2000c2e1d00 */
[----:B------:R-:W-:Y:S01]  /*06f0*/  CS2R R18, SRZ ;  /* 0x0000000000127805 */ /* 0x000fe2000001ff00 */
[----:B------:R-:W-:Y:S01]  /*0700*/  IMAD.WIDE R22, R22, 0x4, R28 ;  /* 0x0000000416167825 */ /* 0x000fe200078e021c */
[----:B0-----:R-:W-:-:S06]  /*0710*/  CS2R R16, SRZ ;  /* 0x0000000000107805 */ /* 0x001fcc000001ff00 */
[----:B------:R0:W3:Y:S01]  /*0720*/  @!P0 LDG.E.EL.128 R16, desc[UR6][R22.64] ;  /* 0x0000000616108981 */ /* 0x0000e2000c2e1d00 */
[----:B------:R-:W1:Y:S01]  /*0730*/  S2R R10, SR_TID.X ;  /* 0x00000000000a7919 */ /* 0x000e620000002100 */
[----:B------:R-:W4:Y:S01]  /*0740*/  S2UR UR5, SR_CgaCtaId ;  /* 0x00000000000579c3 */ /* 0x000f220000008800 */
[C---:B------:R-:W-:Y:S01]  /*0750*/  FMUL R28, R27.reuse, R25 ;  /* 0x000000191b1c7220 */ /* 0x040fe20000400000 */
[----:B------:R-:W-:Y:S01]  /*0760*/  FMUL R26, R27, R26 ;  /* 0x0000001a1b1a7220 */ /* 0x000fe20000400000 */
[----:B------:R-:W-:Y:S02]  /*0770*/  FSETP.GEU.AND P1, PT, R24, RZ, PT ;  /* 0x000000ff1800720b */ /* 0x000fe40003f2e000 */
[-CC-:B------:R-:W-:Y:S01]  /*0780*/  FFMA R25, R28, R7.reuse, R11.reuse ;  /* 0x000000071c197223 */ /* 0x180fe2000000000b */
[----:B------:R-:W-:Y:S01]  /*0790*/  FFMA R7, R26, R7, R11 ;  /* 0x000000071a077223 */ /* 0x000fe2000000000b */
[----:B------:R-:W-:Y:S01]  /*07a0*/  FSETP.GEU.AND P0, PT, R8, RZ, PT ;  /* 0x000000ff0800720b */ /* 0x000fe20003f0e000 */
[----:B------:R-:W-:Y:S01]  /*07b0*/  UMOV UR4, 0x400 ;  /* 0x0000040000047882 */ /* 0x000fe20000000000 */
[----:B0-----:R-:W-:-:S02]  /*07c0*/  FSEL R23, R24, RZ, P1 ;  /* 0x000000ff18177208 */ /* 0x001fc40000800000 */
[----:B------:R-:W-:Y:S02]  /*07d0*/  FSEL R22, R8, RZ, P0 ;  /* 0x000000ff08167208 */ /* 0x000fe40000000000 */
[----:B------:R-:W-:Y:S01]  /*07e0*/  FSETP.GEU.AND P1, PT, R9, RZ, PT ;  /* 0x000000ff0900720b */ /* 0x000fe20003f2e000 */
[----:B----4-:R-:W-:Y:S01]  /*07f0*/  UPRMT UR4, UR5, 0x654, UR4 ;  /* 0x0000065405047896 */ /* 0x010fe20008000004 */
[----:B-1----:R-:W-:-:S05]  /*0800*/  IMAD.SHL.U32 R11, R10, 0x80, RZ ;  /* 0x000000800a0b7824 */ /* 0x002fca00078e00ff */
[----:B------:R-:W-:-:S04]  /*0810*/  LOP3.LUT R8, R11, 0x380, RZ, 0xc0, !PT ;  /* 0x000003800b087812 */ /* 0x000fc800078ec0ff */
[C---:B------:R-:W-:Y:S02]  /*0820*/  LEA.HI R11, R8.reuse, UR4, RZ, 0x1f ;  /* 0x00000004080b7c11 */ /* 0x040fe4000f8ff8ff */
[C---:B------:R-:W-:Y:S02]  /*0830*/  LOP3.LUT R24, R8.reuse, 0x40, RZ, 0xfc, !PT ;  /* 0x0000004008187812 */ /* 0x040fe400078efcff */
[----:B------:R-:W-:Y:S02]  /*0840*/  LOP3.LUT R26, R8, 0x60, RZ, 0xfc, !PT ;  /* 0x00000060081a7812 */ /* 0x000fe400078efcff */
[C---:B------:R-:W-:Y:S02]  /*0850*/  FSETP.GEU.AND P0, PT, R25.reuse, RZ, PT ;  /* 0x000000ff1900720b */ /* 0x040fe40003f0e000 */
[----:B------:R-:W-:Y:S02]  /*0860*/  LEA.HI R27, R24, UR4, RZ, 0x1f ;  /* 0x00000004181b7c11 */ /* 0x000fe4000f8ff8ff */
[----:B------:R-:W-:-:S02]  /*0870*/  FSEL R24, R25, RZ, P0 ;  /* 0x000000ff19187208 */ /* 0x000fc40000000000 */
[----:B------:R-:W-:Y:S02]  /*0880*/  FSETP.GEU.AND P0, PT, R4, RZ, PT ;  /* 0x000000ff0400720b */ /* 0x000fe40003f0e000 */
[----:B------:R-:W-:Y:S02]  /*0890*/  FSETP.GEU.AND P2, PT, R5, RZ, PT ;  /* 0x000000ff0500720b */ /* 0x000fe40003f4e000 */
[----:B------:R-:W-:Y:S01]  /*08a0*/  LEA.HI R29, R26, UR4, RZ, 0x1f ;  /* 0x000000041a1d7c11 */ /* 0x000fe2000f8ff8ff */
[----:B------:R-:W-:Y:S01]  /*08b0*/  IMAD.SHL.U32 R10, R10, 0x2, RZ ;  /* 0x000000020a0a7824 */ /* 0x000fe200078e00ff */
[----:B------:R-:W-:Y:S01]  /*08c0*/  LOP3.LUT R20, R20, 0x1c, R3, 0xf8, !PT ;  /* 0x0000001c14147812 */ /* 0x000fe200078ef803 */
[----:B--2---:R-:W-:Y:S01]  /*08d0*/  FMUL R23, R23, R12 ;  /* 0x0000000c17177220 */ /* 0x004fe20000400000 */
[----:B------:R-:W-:Y:S01]  /*08e0*/  LOP3.LUT R12, R8, R21, RZ, 0xfc, !PT ;  /* 0x00000015080c7212 */ /* 0x000fe200078efcff */
[----:B------:R-:W-:Y:S01]  /*08f0*/  FMUL R22, R22, R13 ;  /* 0x0000000d16167220 */ /* 0x000fe20000400000 */
[----:B------:R-:W-:-:S03]  /*0900*/  LOP3.LUT R13, R8, 0x20, RZ, 0xfc, !PT ;  /* 0x00000020080d7812 */ /* 0x000fc600078efcff */
[----:B------:R-:W-:Y:S01]  /*0910*/  IMAD R8, R12, 0x4, R11 ;  /* 0x000000040c087824 */ /* 0x000fe200078e020b */
[----:B------:R-:W-:Y:S02]  /*0920*/  LEA.HI R11, R13, UR4, RZ, 0x1f ;  /* 0x000000040d0b7c11 */ /* 0x000fe4000f8ff8ff */
[----:B------:R-:W-:Y:S02]  /*0930*/  FSEL R13, R9, RZ, P1 ;  /* 0x000000ff090d7208 */ /* 0x000fe40000800000 */
[----:B------:R-:W-:-:S03]  /*0940*/  FSETP.GEU.AND P1, PT, R6, RZ, PT ;  /* 0x000000ff0600720b */ /* 0x000fc60003f2e000 */
[----:B------:R-:W-:Y:S01]  /*0950*/  FMUL R14, R13, R14 ;  /* 0x0000000e0d0e7220 */ /* 0x000fe20000400000 */
[----:B------:R-:W-:Y:S02]  /*0960*/  FSEL R13, R4, RZ, P0 ;  /* 0x000000ff040d7208 */ /* 0x000fe40000000000 */
[C---:B------:R-:W-:Y:S01]  /*0970*/  LEA R9, R12.reuse, R11, 0x2 ;  /* 0x0000000b0c097211 */ /* 0x040fe200078e10ff */
[----:B------:R-:W-:Y:S01]  /*0980*/  IMAD R11, R12, 0x4, R27 ;  /* 0x000000040c0b7824 */ /* 0x000fe200078e021b */
[----:B------:R-:W-:Y:S02]  /*0990*/  FSETP.GEU.AND P0, PT, R7, RZ, PT ;  /* 0x000000ff0700720b */ /* 0x000fe40003f0e000 */
[----:B------:R-:W-:Y:S01]  /*09a0*/  FSEL R4, R5, RZ, P2 ;  /* 0x000000ff05047208 */ /* 0x000fe20001000000 */
[----:B------:R0:W-:Y:S01]  /*09b0*/  STS [R8], R23 ;  /* 0x0000001708007388 */ /* 0x0001e20000000800 */
[----:B------:R-:W-:Y:S01]  /*09c0*/  FSEL R5, R6, RZ, P1 ;  /* 0x000000ff06057208 */ /* 0x000fe20000800000 */
[----:B------:R-:W-:Y:S01]  /*09d0*/  IMAD R12, R12, 0x4, R29 ;  /* 0x000000040c0c7824 */ /* 0x000fe200078e021d */
[----:B------:R-:W-:Y:S01]  /*09e0*/  FSEL R6, R7, RZ, P0 ;  /* 0x000000ff07067208 */ /* 0x000fe20000000000 */
[----:B------:R-:W-:Y:S01]  /*09f0*/  FMUL R15, R24, R15 ;  /* 0x0000000f180f7220 */ /* 0x000fe20000400000 */
[----:B------:R-:W-:Y:S01]  /*0a00*/  STS [R9+0x80], R22 ;  /* 0x0000801609007388 */ /* 0x000fe20000000800 */
[----:B---3--:R-:W-:-:S03]  /*0a10*/  FMUL R18, R5, R18 ;  /* 0x0000001205127220 */ /* 0x008fc60000400000 */
[----:B------:R1:W-:Y:S01]  /*0a20*/  STS [R11+0x100], R14 ;  /* 0x0001000e0b007388 */ /* 0x0003e20000000800 */
[----:B0-----:R-:W-:Y:S01]  /*0a30*/  FMUL R23, R13, R16 ;  /* 0x000000100d177220 */ /* 0x001fe20000400000 */
[----:B------:R-:W-:Y:S02]  /*0a40*/  FMUL R19, R6, R19 ;  /* 0x0000001306137220 */ /* 0x000fe40000400000 */
[----:B------:R-:W-:Y:S01]  /*0a50*/  STS [R12+0x180], R15 ;  /* 0x0001800f0c007388 */ /* 0x000fe20000000800 */
[----:B-1----:R-:W-:-:S03]  /*0a60*/  FMUL R14, R4, R17 ;  /* 0x00000011040e7220 */ /* 0x002fc60000400000 */
[----:B------:R0:W-:Y:S04]  /*0a70*/  STS [R8+0x40], R23 ;  /* 0x0000401708007388 */ /* 0x0001e80000000800 */
[----:B------:R1:W-:Y:S04]  /*0a80*/  STS [R9+0xc0], R14 ;  /* 0x0000c00e09007388 */ /* 0x0003e80000000800 */
[----:B------:R2:W-:Y:S04]  /*0a90*/  STS [R11+0x140], R18 ;  /* 0x000140120b007388 */ /* 0x0005e80000000800 */
[----:B------:R-:W-:Y:S01]  /*0aa0*/  STS [R12+0x1c0], R19 ;  /* 0x0001c0130c007388 */ /* 0x000fe20000000800 */
[----:B------:R-:W-:-:S02]  /*0ab0*/  LOP3.LUT R13, R10, 0xf0, RZ, 0xc0, !PT ;  /* 0x000000f00a0d7812 */ /* 0x000fc400078ec0ff */
[----:B------:R-:W-:Y:S02]  /*0ac0*/  LOP3.LUT R10, R3, 0x1fc, RZ, 0xc0, !PT ;  /* 0x000001fc030a7812 */ /* 0x000fe400078ec0ff */
[----:B------:R-:W-:-:S05]  /*0ad0*/  IADD3 R13, R13, UR4, RZ ;  /* 0x000000040d0d7c10 */ /* 0x000fca000fffe0ff */
[----:B------:R-:W-:Y:S01]  /*0ae0*/  IMAD R4, R10, 0x4, R13 ;  /* 0x000000040a047824 */ /* 0x000fe200078e020d */
[----:B------:R-:W-:Y:S01]  /*0af0*/  BAR.SYNC.DEFER_BLOCKING 0x0 ;  /* 0x0000000000007b1d */ /* 0x000fe20000010000 */
[----:B------:R-:W-:-:S04]  /*0b00*/  SHF.R.S32.HI R13, RZ, 0x1a, R2 ;  /* 0x0000001aff0d7819 */ /* 0x000fc80000011402 */
[----:B------:R-:W-:-:S03]  /*0b10*/  SGXT R13, R13, 0x1 ;  /* 0x000000010d0d781a */ /* 0x000fc60000000200 */
[----:B------:R-:W3:Y:S01]  /*0b20*/  LDC.64 R2, c[0x0][0x240] ;  /* 0x00009000ff027b82 */ /* 0x000ee20000000a00 */
[----:B------:R-:W-:Y:S01]  /*0b30*/  LEA.HI R13, R13, R20, RZ, 0xc ;  /* 0x000000140d0d7211 */ /* 0x000fe200078f60ff */
[----:B------:R-:W4:Y:S04]  /*0b40*/  LDS.128 R4, [R4] ;  /* 0x0000000004047984 */ /* 0x000f280000000c00 */
[C---:B0-----:R-:W-:Y:S01]  /*0b50*/  IMAD.SHL.U32 R8, R13.reuse, 0x80, RZ ;  /* 0x000000800d087824 */ /* 0x041fe200078e00ff */
[----:B------:R-:W-:-:S04]  /*0b60*/  LOP3.LUT R13, R13, 0xfffff000, RZ, 0xc0, !PT ;  /* 0xfffff0000d0d7812 */ /* 0x000fc800078ec0ff */
[----:B-1----:R-:W-:Y:S02]  /*0b70*/  LOP3.LUT R9, R8, 0xfff80000, RZ, 0xc0, !PT ;  /* 0xfff8000008097812 */ /* 0x002fe400078ec0ff */
[----:B------:R-:W-:Y:S02]  /*0b80*/  LOP3.LUT R8, R0, R21, RZ, 0xfc, !PT ;  /* 0x0000001500087212 */ /* 0x000fe400078efcff */
[----:B------:R-:W-:Y:S02]  /*0b90*/  LOP3.LUT R0, R0, 0x10, R21, 0xfe, !PT ;  /* 0x0000001000007812 */ /* 0x000fe400078efe15 */
[----:B------:R-:W-:Y:S02]  /*0ba0*/  LOP3.LUT R14, R10, 0x200, RZ, 0xfc, !PT ;  /* 0x000002000a0e7812 */ /* 0x000fe400078efcff */
[----:B------:R-:W-:Y:S02]  /*0bb0*/  IADD3 R13, R9, R20, -R13 ;  /* 0x00000014090d7210 */ /* 0x000fe40007ffe80d */
[----:B------:R-:W-:-:S02]  /*0bc0*/  ISETP.GE.AND P0, PT, R8, 0x80, PT ;  /* 0x000000800800780c */ /* 0x000fc40003f06270 */
[----:B------:R-:W-:Y:S01]  /*0bd0*/  ISETP.GE.AND P1, PT, R0, 0x80, PT ;  /* 0x000000800000780c */ /* 0x000fe20003f26270 */
[----:B------:R-:W-:Y:S01]  /*0be0*/  IMAD R9, R8, 0x1000, R13 ;  /* 0x0000100008097824 */ /* 0x000fe200078e020d */
[----:B------:R-:W-:-:S03]  /*0bf0*/  SHF.R.U32.HI R14, RZ, 0x1, R14 ;  /* 0x00000001ff0e7819 */ /* 0x000fc6000001160e */
[----:B---3--:R-:W-:Y:S01]  /*0c00*/  IMAD.WIDE R8, R9, 0x4, R2 ;  /* 0x0000000409087825 */ /* 0x008fe200078e0202 */
[----:B------:R-:W-:-:S04]  /*0c10*/  LOP3.LUT R14, R14, 0x1f0, RZ, 0xc0, !PT ;  /* 0x000001f00e0e7812 */ /* 0x000fc800078ec0ff */
[----:B--2---:R-:W-:-:S05]  /*0c20*/  IADD3 R11, R14, UR4, RZ ;  /* 0x000000040e0b7c10 */ /* 0x004fca000fffe0ff */
[----:B------:R-:W-:Y:S01]  /*0c30*/  IMAD R11, R10, 0x4, R11 ;  /* 0x000000040a0b7824 */ /* 0x000fe200078e020b */
[----:B----4-:R0:W-:Y:S02]  /*0c40*/  @!P0 STG.E.128 desc[UR6][R8.64], R4 ;  /* 0x0000000408008986 */ /* 0x0101e4000c101d06 */
[----:B0-----:R-:W-:Y:S05]  /*0c50*/  @P1 EXIT ;  /* 0x000000000000194d */ /* 0x001fea0003800000 */
[----:B0-----:R-:W0:Y:S01]  /*0c60*/  LDS.128 R8, [R11+0x800] ;  /* 0x000800000b087984 */ /* 0x001e220000000c00 */
[----:B------:R-:W-:-:S04]  /*0c70*/  IMAD R13, R0, 0x1000, R13 ;  /* 0x00001000000d7824 */ /* 0x000fc800078e020d */
[----:B------:R-:W-:-:S05]  /*0c80*/  IMAD.WIDE R2, R13, 0x4, R2 ;  /* 0x000000040d027825 */ /* 0x000fca00078e0202 */
[----:B0-----:R-:W-:Y:S01]  /*0c90*/  STG.E.128 desc[UR6][R2.64], R8 ;  /* 0x0000000802007986 */ /* 0x001fe2000c101d06 */
[----:B------:R-:W-:Y:S05]  /*0ca0*/  EXIT ;  /* 0x000000000000794d */ /* 0x000fea0003800000 */
.L_x_0:
[----:B------:R-:W-:-:S00]  /*0cb0*/  BRA `(.L_x_0) ;  /* 0xfffffffc00fc7947 */ /* 0x000fc0000383ffff */
[----:B------:R-:W-:-:S00]  /*0cc0*/  NOP ;  /* 0x0000000000007918 */ /* 0x000fc00000000000 */
        /* <DEDUP_REMOVED lines=11> */
.L_x_1:


//--------------------- .nv.global.init           --------------------------
	.section	.nv.global.init,"aw",@progbits
.nv.global.init:
	.type		_$_str,@object
	.size		_$_str,(_$_str_$_2 - _$_str)
_$_str:
        /*0000*/ 	.byte	0x5f, 0x5f, 0x43, 0x55, 0x44, 0x41, 0x5f, 0x46, 0x54, 0x5a, 0x00
	.type		_$_str_$_2,@object
	.size		_$_str_$_2,(.L_1 - _$_str_$_2)
_$_str_$_2:
        /*000b*/ 	.byte	0x5f, 0x5f, 0x43, 0x55, 0x44, 0x41, 0x5f, 0x50, 0x52, 0x45, 0x43, 0x5f, 0x53, 0x51, 0x52, 0x54
        /*001b*/ 	.byte	0x00
.L_1:


//--------------------- .nv.shared.triton_poi_fused__native_batch_norm_legit_no_training_mul_relu_6 --------------------------
	.section	.nv.shared.triton_poi_fused__native_batch_norm_legit_no_training_mul_relu_6,"aw",@nobits
	.sectionflags	@""
	.align	16
	.zero		1024


//--------------------- .nv.constant0.triton_poi_fused__native_batch_norm_legit_no_training_mul_relu_6 --------------------------
	.section	.nv.constant0.triton_poi_fused__native_batch_norm_legit_no_training_mul_relu_6,"a",@progbits
	.sectionflags	@""
	.align	4
.nv.constant0.triton_poi_fused__native_batch_norm_legit_no_training_mul_relu_6:
	.zero		592
